//
// Generated by NVIDIA NVVM Compiler
//
// Compiler Build ID: CL-36424714
// Cuda compilation tools, release 13.0, V13.0.88
// Based on NVVM 20.0.0
//

.version 9.0
.target sm_100
.address_size 64


.entry _ZN36_GLOBAL__N__4ec7b752_4_k_cu_1f9fc8b35kfillIfEEvPT_S1_m(
	.param .u64 .ptr .align 1 _ZN36_GLOBAL__N__4ec7b752_4_k_cu_1f9fc8b35kfillIfEEvPT_S1_m_param_0,
	.param .f32 _ZN36_GLOBAL__N__4ec7b752_4_k_cu_1f9fc8b35kfillIfEEvPT_S1_m_param_1,
	.param .u64 _ZN36_GLOBAL__N__4ec7b752_4_k_cu_1f9fc8b35kfillIfEEvPT_S1_m_param_2
)
{
	.reg .pred 	%p<3>;
	.reg .b32 	%r<5>;
	.reg .b32 	%f<2>;
	.reg .b64 	%rd<13>;

	ld.param.u64 	%rd6, [_ZN36_GLOBAL__N__4ec7b752_4_k_cu_1f9fc8b35kfillIfEEvPT_S1_m_param_0];
	ld.param.f32 	%f1, [_ZN36_GLOBAL__N__4ec7b752_4_k_cu_1f9fc8b35kfillIfEEvPT_S1_m_param_1];
	ld.param.u64 	%rd7, [_ZN36_GLOBAL__N__4ec7b752_4_k_cu_1f9fc8b35kfillIfEEvPT_S1_m_param_2];
	mov.u32 	%r2, %ctaid.x;
	mov.u32 	%r1, %ntid.x;
	mul.wide.u32 	%rd8, %r2, %r1;
	mov.u32 	%r3, %tid.x;
	cvt.u64.u32 	%rd9, %r3;
	add.s64 	%rd12, %rd8, %rd9;
	setp.ge.u64 	%p1, %rd12, %rd7;
	@%p1 bra 	$L__BB0_3;
	mov.u32 	%r4, %nctaid.x;
	mul.wide.u32 	%rd2, %r1, %r4;
	cvta.to.global.u64 	%rd3, %rd6;
$L__BB0_2:
	shl.b64 	%rd10, %rd12, 2;
	add.s64 	%rd11, %rd3, %rd10;
	st.global.f32 	[%rd11], %f1;
	add.s64 	%rd12, %rd12, %rd2;
	setp.lt.u64 	%p2, %rd12, %rd7;
	@%p2 bra 	$L__BB0_2;
$L__BB0_3:
	ret;

}
.entry _ZN36_GLOBAL__N__4ec7b752_4_k_cu_1f9fc8b35kfillIiEEvPT_S1_m(
	.param .u64 .ptr .align 1 _ZN36_GLOBAL__N__4ec7b752_4_k_cu_1f9fc8b35kfillIiEEvPT_S1_m_param_0,
	.param .u32 _ZN36_GLOBAL__N__4ec7b752_4_k_cu_1f9fc8b35kfillIiEEvPT_S1_m_param_1,
	.param .u64 _ZN36_GLOBAL__N__4ec7b752_4_k_cu_1f9fc8b35kfillIiEEvPT_S1_m_param_2
)
{
	.reg .pred 	%p<3>;
	.reg .b32 	%r<6>;
	.reg .b64 	%rd<13>;

	ld.param.u64 	%rd6, [_ZN36_GLOBAL__N__4ec7b752_4_k_cu_1f9fc8b35kfillIiEEvPT_S1_m_param_0];
	ld.param.u32 	%r2, [_ZN36_GLOBAL__N__4ec7b752_4_k_cu_1f9fc8b35kfillIiEEvPT_S1_m_param_1];
	ld.param.u64 	%rd7, [_ZN36_GLOBAL__N__4ec7b752_4_k_cu_1f9fc8b35kfillIiEEvPT_S1_m_param_2];
	mov.u32 	%r3, %ctaid.x;
	mov.u32 	%r1, %ntid.x;
	mul.wide.u32 	%rd8, %r3, %r1;
	mov.u32 	%r4, %tid.x;
	cvt.u64.u32 	%rd9, %r4;
	add.s64 	%rd12, %rd8, %rd9;
	setp.ge.u64 	%p1, %rd12, %rd7;
	@%p1 bra 	$L__BB1_3;
	mov.u32 	%r5, %nctaid.x;
	mul.wide.u32 	%rd2, %r1, %r5;
	cvta.to.global.u64 	%rd3, %rd6;
$L__BB1_2:
	shl.b64 	%rd10, %rd12, 2;
	add.s64 	%rd11, %rd3, %rd10;
	st.global.u32 	[%rd11], %r2;
	add.s64 	%rd12, %rd12, %rd2;
	setp.lt.u64 	%p2, %rd12, %rd7;
	@%p2 bra 	$L__BB1_2;
$L__BB1_3:
	ret;

}


// ===== COMPILED SASS (sm_100) =====

	.target	sm_100

	.elftype	@"ET_EXEC"


//--------------------- .note.nv.tkinfo           --------------------------
	.section	.note.nv.tkinfo,"",@"SHT_NOTE"
	.sectionflags	@"SHF_NOTE_NV_TKINFO"
	.tkinfo
        /*0018*/ 	.word	0x00000002
        /*0030*/ 	.string	""
        /*0030*/ 	.string	"ptxas"
        /*0030*/ 	.string	"Cuda compilation tools, release 13.0, V13.0.88"
        /*0030*/ 	.string	"Build cuda_13.0.r13.0/compiler.36424714_0"
        /*0030*/ 	.string	"-arch sm_100 -m 64 "



//--------------------- .note.nv.cuinfo           --------------------------
	.section	.note.nv.cuinfo,"",@"SHT_NOTE"
	.sectionflags	@"SHF_NOTE_NV_CUINFO"
        /*0018*/ 	.short	0x0002
        /*001a*/ 	.short	0x0064
        /*001c*/ 	.short	0x0082
	.zero		2


//--------------------- .nv.info                  --------------------------
	.section	.nv.info,"",@"SHT_CUDA_INFO"
	.align	4


	//----- nvinfo : EIATTR_REGCOUNT
	.align		4
        /*0000*/ 	.byte	0x04, 0x2f
        /*0002*/ 	.short	(.L_1 - .L_0)
	.align		4
.L_0:
        /*0004*/ 	.word	index@(_ZN36_GLOBAL__N__4ec7b752_4_k_cu_1f9fc8b35kfillIfEEvPT_S1_m)
        /*0008*/ 	.word	0x0000000c


	//----- nvinfo : EIATTR_FRAME_SIZE
	.align		4
.L_1:
        /*000c*/ 	.byte	0x04, 0x11
        /*000e*/ 	.short	(.L_3 - .L_2)
	.align		4
.L_2:
        /*0010*/ 	.word	index@(_ZN36_GLOBAL__N__4ec7b752_4_k_cu_1f9fc8b35kfillIfEEvPT_S1_m)
        /*0014*/ 	.word	0x00000000


	//----- nvinfo : EIATTR_REGCOUNT
	.align		4
.L_3:
        /*0018*/ 	.byte	0x04, 0x2f
        /*001a*/ 	.short	(.L_5 - .L_4)
	.align		4
.L_4:
        /*001c*/ 	.word	index@(_ZN36_GLOBAL__N__4ec7b752_4_k_cu_1f9fc8b35kfillIiEEvPT_S1_m)
        /*0020*/ 	.word	0x0000000c


	//----- nvinfo : EIATTR_FRAME_SIZE
	.align		4
.L_5:
        /*0024*/ 	.byte	0x04, 0x11
        /*0026*/ 	.short	(.L_7 - .L_6)
	.align		4
.L_6:
        /*0028*/ 	.word	index@(_ZN36_GLOBAL__N__4ec7b752_4_k_cu_1f9fc8b35kfillIiEEvPT_S1_m)
        /*002c*/ 	.word	0x00000000


	//----- nvinfo : EIATTR_MIN_STACK_SIZE
	.align		4
.L_7:
        /*0030*/ 	.byte	0x04, 0x12
        /*0032*/ 	.short	(.L_9 - .L_8)
	.align		4
.L_8:
        /*0034*/ 	.word	index@(_ZN36_GLOBAL__N__4ec7b752_4_k_cu_1f9fc8b35kfillIiEEvPT_S1_m)
        /*0038*/ 	.word	0x00000000


	//----- nvinfo : EIATTR_MIN_STACK_SIZE
	.align		4
.L_9:
        /*003c*/ 	.byte	0x04, 0x12
        /*003e*/ 	.short	(.L_11 - .L_10)
	.align		4
.L_10:
        /*0040*/ 	.word	index@(_ZN36_GLOBAL__N__4ec7b752_4_k_cu_1f9fc8b35kfillIfEEvPT_S1_m)
        /*0044*/ 	.word	0x00000000
.L_11:


//--------------------- .nv.compat                --------------------------
	.section	.nv.compat,"",@"SHT_CUDA_COMPAT_INFO"
	.align	4
        /*0000*/ 	.byte	0x02, 0x09, 0x00, 0x00, 0x02, 0x02, 0x01, 0x00, 0x02, 0x05, 0x05, 0x00, 0x03, 0x07, 0x01, 0x01
        /*0010*/ 	.byte	0x02, 0x03, 0x00, 0x00, 0x02, 0x06, 0x01, 0x00, 0x04, 0x0b, 0x08, 0x00, 0x09, 0x00, 0x00, 0x00
        /*0020*/ 	.byte	0x00, 0x00, 0x00, 0x00


//--------------------- .nv.info._ZN36_GLOBAL__N__4ec7b752_4_k_cu_1f9fc8b35kfillIiEEvPT_S1_m --------------------------
	.section	.nv.info._ZN36_GLOBAL__N__4ec7b752_4_k_cu_1f9fc8b35kfillIiEEvPT_S1_m,"",@"SHT_CUDA_INFO"
	.sectionflags	@""
	.align	4


	//----- nvinfo : EIATTR_CUDA_API_VERSION
	.align		4
        /*0000*/ 	.byte	0x04, 0x37
        /*0002*/ 	.short	(.L_13 - .L_12)
.L_12:
        /*0004*/ 	.word	0x00000082


	//----- nvinfo : EIATTR_KPARAM_INFO
	.align		4
.L_13:
        /*0008*/ 	.byte	0x04, 0x17
        /*000a*/ 	.short	(.L_15 - .L_14)
.L_14:
        /*000c*/ 	.word	0x00000000
        /*0010*/ 	.short	0x0002
        /*0012*/ 	.short	0x0010
        /*0014*/ 	.byte	0x00, 0xf0, 0x21, 0x00


	//----- nvinfo : EIATTR_KPARAM_INFO
	.align		4
.L_15:
        /*0018*/ 	.byte	0x04, 0x17
        /*001a*/ 	.short	(.L_17 - .L_16)
.L_16:
        /*001c*/ 	.word	0x00000000
        /*0020*/ 	.short	0x0001
        /*0022*/ 	.short	0x0008
        /*0024*/ 	.byte	0x00, 0xf0, 0x11, 0x00


	//----- nvinfo : EIATTR_KPARAM_INFO
	.align		4
.L_17:
        /*0028*/ 	.byte	0x04, 0x17
        /*002a*/ 	.short	(.L_19 - .L_18)
.L_18:
        /*002c*/ 	.word	0x00000000
        /*0030*/ 	.short	0x0000
        /*0032*/ 	.short	0x0000
        /*0034*/ 	.byte	0x00, 0xf5, 0x21, 0x00


	//----- nvinfo : EIATTR_SPARSE_MMA_MASK
	.align		4
.L_19:
        /*0038*/ 	.byte	0x03, 0x50
        /*003a*/ 	.short	0x0000


	//----- nvinfo : EIATTR_MAXREG_COUNT
	.align		4
        /*003c*/ 	.byte	0x03, 0x1b
        /*003e*/ 	.short	0x00ff


	//----- nvinfo : EIATTR_MERCURY_ISA_VERSION
	.align		4
        /*0040*/ 	.byte	0x03, 0x5f
        /*0042*/ 	.short	0x0101


	//----- nvinfo : EIATTR_VRC_CTA_INIT_COUNT
	.align		4
        /*0044*/ 	.byte	0x02, 0x4a
	.zero		1
	.zero		1


	//----- nvinfo : EIATTR_EXIT_INSTR_OFFSETS
	.align		4
        /*0048*/ 	.byte	0x04, 0x1c
        /*004a*/ 	.short	(.L_21 - .L_20)


	//   ....[0]....
.L_20:
        /*004c*/ 	.word	0x00000090


	//   ....[1]....
        /*0050*/ 	.word	0x00000190


	//----- nvinfo : EIATTR_CRS_STACK_SIZE
	.align		4
.L_21:
        /*0054*/ 	.byte	0x04, 0x1e
        /*0056*/ 	.short	(.L_23 - .L_22)
.L_22:
        /*0058*/ 	.word	0x00000000


	//----- nvinfo : EIATTR_CBANK_PARAM_SIZE
	.align		4
.L_23:
        /*005c*/ 	.byte	0x03, 0x19
        /*005e*/ 	.short	0x0018


	//----- nvinfo : EIATTR_PARAM_CBANK
	.align		4
        /*0060*/ 	.byte	0x04, 0x0a
        /*0062*/ 	.short	(.L_25 - .L_24)
	.align		4
.L_24:
        /*0064*/ 	.word	index@(.nv.constant0._ZN36_GLOBAL__N__4ec7b752_4_k_cu_1f9fc8b35kfillIiEEvPT_S1_m)
        /*0068*/ 	.short	0x0380
        /*006a*/ 	.short	0x0018


	//----- nvinfo : EIATTR_SW_WAR
	.align		4
.L_25:
        /*006c*/ 	.byte	0x04, 0x36
        /*006e*/ 	.short	(.L_27 - .L_26)
.L_26:
        /*0070*/ 	.word	0x00000008
.L_27:


//--------------------- .nv.info._ZN36_GLOBAL__N__4ec7b752_4_k_cu_1f9fc8b35kfillIfEEvPT_S1_m --------------------------
	.section	.nv.info._ZN36_GLOBAL__N__4ec7b752_4_k_cu_1f9fc8b35kfillIfEEvPT_S1_m,"",@"SHT_CUDA_INFO"
	.sectionflags	@""
	.align	4


	//----- nvinfo : EIATTR_CUDA_API_VERSION
	.align		4
        /*0000*/ 	.byte	0x04, 0x37
        /*0002*/ 	.short	(.L_29 - .L_28)
.L_28:
        /*0004*/ 	.word	0x00000082


	//----- nvinfo : EIATTR_KPARAM_INFO
	.align		4
.L_29:
        /*0008*/ 	.byte	0x04, 0x17
        /*000a*/ 	.short	(.L_31 - .L_30)
.L_30:
        /*000c*/ 	.word	0x00000000
        /*0010*/ 	.short	0x0002
        /*0012*/ 	.short	0x0010
        /*0014*/ 	.byte	0x00, 0xf0, 0x21, 0x00


	//----- nvinfo : EIATTR_KPARAM_INFO
	.align		4
.L_31:
        /*0018*/ 	.byte	0x04, 0x17
        /*001a*/ 	.short	(.L_33 - .L_32)
.L_32:
        /*001c*/ 	.word	0x00000000
        /*0020*/ 	.short	0x0001
        /*0022*/ 	.short	0x0008
        /*0024*/ 	.byte	0x00, 0xf0, 0x11, 0x00


	//----- nvinfo : EIATTR_KPARAM_INFO
	.align		4
.L_33:
        /*0028*/ 	.byte	0x04, 0x17
        /*002a*/ 	.short	(.L_35 - .L_34)
.L_34:
        /*002c*/ 	.word	0x00000000
        /*0030*/ 	.short	0x0000
        /*0032*/ 	.short	0x0000
        /*0034*/ 	.byte	0x00, 0xf5, 0x21, 0x00


	//----- nvinfo : EIATTR_SPARSE_MMA_MASK
	.align		4
.L_35:
        /*0038*/ 	.byte	0x03, 0x50
        /*003a*/ 	.short	0x0000


	//----- nvinfo : EIATTR_MAXREG_COUNT
	.align		4
        /*003c*/ 	.byte	0x03, 0x1b
        /*003e*/ 	.short	0x00ff


	//----- nvinfo : EIATTR_MERCURY_ISA_VERSION
	.align		4
        /*0040*/ 	.byte	0x03, 0x5f
        /*0042*/ 	.short	0x0101


	//----- nvinfo : EIATTR_VRC_CTA_INIT_COUNT
	.align		4
        /*0044*/ 	.byte	0x02, 0x4a
	.zero		1
	.zero		1


	//----- nvinfo : EIATTR_EXIT_INSTR_OFFSETS
	.align		4
        /*0048*/ 	.byte	0x04, 0x1c
        /*004a*/ 	.short	(.L_37 - .L_36)


	//   ....[0]....
.L_36:
        /*004c*/ 	.word	0x00000090


	//   ....[1]....
        /*0050*/ 	.word	0x00000190


	//----- nvinfo : EIATTR_CRS_STACK_SIZE
	.align		4
.L_37:
        /*0054*/ 	.byte	0x04, 0x1e
        /*0056*/ 	.short	(.L_39 - .L_38)
.L_38:
        /*0058*/ 	.word	0x00000000


	//----- nvinfo : EIATTR_CBANK_PARAM_SIZE
	.align		4
.L_39:
        /*005c*/ 	.byte	0x03, 0x19
        /*005e*/ 	.short	0x0018


	//----- nvinfo : EIATTR_PARAM_CBANK
	.align		4
        /*0060*/ 	.byte	0x04, 0x0a
        /*0062*/ 	.short	(.L_41 - .L_40)
	.align		4
.L_40:
        /*0064*/ 	.word	index@(.nv.constant0._ZN36_GLOBAL__N__4ec7b752_4_k_cu_1f9fc8b35kfillIfEEvPT_S1_m)
        /*0068*/ 	.short	0x0380
        /*006a*/ 	.short	0x0018


	//----- nvinfo : EIATTR_SW_WAR
	.align		4
.L_41:
        /*006c*/ 	.byte	0x04, 0x36
        /*006e*/ 	.short	(.L_43 - .L_42)
.L_42:
        /*0070*/ 	.word	0x00000008
.L_43:


//--------------------- .nv.callgraph             --------------------------
	.section	.nv.callgraph,"",@"SHT_CUDA_CALLGRAPH"
	.align	4
	.sectionentsize	8
	.align		4
        /*0000*/ 	.word	0x00000000
	.align		4
        /*0004*/ 	.word	0xffffffff
	.align		4
        /*0008*/ 	.word	0x00000000
	.align		4
        /*000c*/ 	.word	0xfffffffe
	.align		4
        /*0010*/ 	.word	0x00000000
	.align		4
        /*0014*/ 	.word	0xfffffffd
	.align		4
        /*0018*/ 	.word	0x00000000
	.align		4
        /*001c*/ 	.word	0xfffffffc


//--------------------- .text._ZN36_GLOBAL__N__4ec7b752_4_k_cu_1f9fc8b35kfillIiEEvPT_S1_m --------------------------
	.section	.text._ZN36_GLOBAL__N__4ec7b752_4_k_cu_1f9fc8b35kfillIiEEvPT_S1_m,"ax",@progbits
	.align	128
.text._ZN36_GLOBAL__N__4ec7b752_4_k_cu_1f9fc8b35kfillIiEEvPT_S1_m:
        .type           _ZN36_GLOBAL__N__4ec7b752_4_k_cu_1f9fc8b35kfillIiEEvPT_S1_m,@function
        .size           _ZN36_GLOBAL__N__4ec7b752_4_k_cu_1f9fc8b35kfillIiEEvPT_S1_m,(.L_x_4 - _ZN36_GLOBAL__N__4ec7b752_4_k_cu_1f9fc8b35kfillIiEEvPT_S1_m)
        .other          _ZN36_GLOBAL__N__4ec7b752_4_k_cu_1f9fc8b35kfillIiEEvPT_S1_m,@"STO_CUDA_ENTRY STV_DEFAULT"
_ZN36_GLOBAL__N__4ec7b752_4_k_cu_1f9fc8b35kfillIiEEvPT_S1_m:
[----:B------:R-:W-:Y:S01]  /*0000*/  LDC R1, c[0x0][0x37c] ;  /* 0x0000df00ff017b82 */ /* 0x000fe20000000800 */
[----:B------:R-:W0:Y:S07]  /*0010*/  S2R R2, SR_TID.X ;  /* 0x0000000000027919 */ /* 0x000e2e0000002100 */
[----:B------:R-:W0:Y:S01]  /*0020*/  S2UR UR4, SR_CTAID.X ;  /* 0x00000000000479c3 */ /* 0x000e220000002500 */
[----:B------:R-:W1:Y:S01]  /*0030*/  LDCU.64 UR8, c[0x0][0x390] ;  /* 0x00007200ff0877ac */ /* 0x000e620008000a00 */
[----:B------:R-:W-:-:S06]  /*0040*/  IMAD.MOV.U32 R3, RZ, RZ, RZ ;  /* 0x000000ffff037224 */ /* 0x000fcc00078e00ff */
[----:B------:R-:W0:Y:S02]  /*0050*/  LDC R5, c[0x0][0x360] ;  /* 0x0000d800ff057b82 */ /* 0x000e240000000800 */
[----:B0-----:R-:W-:-:S03]  /*0060*/  IMAD.WIDE.U32 R2, R5, UR4, R2 ;  /* 0x0000000405027c25 */ /* 0x001fc6000f8e0002 */
[----:B-1----:R-:W-:-:S04]  /*0070*/  ISETP.GE.U32.AND P0, PT, R2, UR8, PT ;  /* 0x0000000802007c0c */ /* 0x002fc8000bf06070 */
[----:B------:R-:W-:-:S13]  /*0080*/  ISETP.GE.U32.AND.EX P0, PT, R3, UR9, PT, P0 ;  /* 0x0000000903007c0c */ /* 0x000fda000bf06100 */
[----:B------:R-:W-:Y:S05]  /*0090*/  @P0 EXIT ;  /* 0x000000000000094d */ /* 0x000fea0003800000 */
[----:B------:R-:W0:Y:S01]  /*00a0*/  LDC R9, c[0x0][0x388] ;  /* 0x0000e200ff097b82 */ /* 0x000e220000000800 */
[----:B------:R-:W1:Y:S01]  /*00b0*/  LDCU UR4, c[0x0][0x370] ;  /* 0x00006e00ff0477ac */ /* 0x000e620008000800 */
[----:B------:R-:W-:Y:S02]  /*00c0*/  IMAD.MOV.U32 R7, RZ, RZ, R2 ;  /* 0x000000ffff077224 */ /* 0x000fe400078e0002 */
[----:B------:R-:W-:Y:S01]  /*00d0*/  IMAD.MOV.U32 R0, RZ, RZ, R3 ;  /* 0x000000ffff007224 */ /* 0x000fe200078e0003 */
[----:B------:R-:W2:Y:S01]  /*00e0*/  LDCU.64 UR6, c[0x0][0x358] ;  /* 0x00006b00ff0677ac */ /* 0x000ea20008000a00 */
[----:B------:R-:W3:Y:S01]  /*00f0*/  LDCU.64 UR10, c[0x0][0x380] ;  /* 0x00007000ff0a77ac */ /* 0x000ee20008000a00 */
[----:B-1----:R-:W-:-:S07]  /*0100*/  IMAD.WIDE.U32 R2, R5, UR4, RZ ;  /* 0x0000000405027c25 */ /* 0x002fce000f8e00ff */
.L_x_0:
[----:B---3--:R-:W-:-:S04]  /*0110*/  LEA R4, P0, R7, UR10, 0x2 ;  /* 0x0000000a07047c11 */ /* 0x008fc8000f8010ff */
[----:B------:R-:W-:Y:S02]  /*0120*/  LEA.HI.X R5, R7, UR11, R0, 0x2, P0 ;  /* 0x0000000b07057c11 */ /* 0x000fe400080f1400 */
[----:B------:R-:W-:-:S03]  /*0130*/  IADD3 R7, P0, PT, R2, R7, RZ ;  /* 0x0000000702077210 */ /* 0x000fc60007f1e0ff */
[----:B0-2---:R1:W-:Y:S02]  /*0140*/  STG.E desc[UR6][R4.64], R9 ;  /* 0x0000000904007986 */ /* 0x0053e4000c101906 */
[----:B------:R-:W-:Y:S01]  /*0150*/  IMAD.X R0, R3, 0x1, R0, P0 ;  /* 0x0000000103007824 */ /* 0x000fe200000e0600 */
[----:B------:R-:W-:-:S04]  /*0160*/  ISETP.GE.U32.AND P0, PT, R7, UR8, PT ;  /* 0x0000000807007c0c */ /* 0x000fc8000bf06070 */
[----:B------:R-:W-:-:S13]  /*0170*/  ISETP.GE.U32.AND.EX P0, PT, R0, UR9, PT, P0 ;  /* 0x0000000900007c0c */ /* 0x000fda000bf06100 */
[----:B-1----:R-:W-:Y:S05]  /*0180*/  @!P0 BRA `(.L_x_0) ;  /* 0xfffffffc00e08947 */ /* 0x002fea000383ffff */
[----:B------:R-:W-:Y:S05]  /*0190*/  EXIT ;  /* 0x000000000000794d */ /* 0x000fea0003800000 */
.L_x_1:
[----:B------:R-:W-:-:S00]  /*01a0*/  BRA `(.L_x_1) ;  /* 0xfffffffc00fc7947 */ /* 0x000fc0000383ffff */
[----:B------:R-:W-:-:S00]  /*01b0*/  NOP ;  /* 0x0000000000007918 */ /* 0x000fc00000000000 */
        /* <DEDUP_REMOVED lines=12> */
.L_x_4:


//--------------------- .text._ZN36_GLOBAL__N__4ec7b752_4_k_cu_1f9fc8b35kfillIfEEvPT_S1_m --------------------------
	.section	.text._ZN36_GLOBAL__N__4ec7b752_4_k_cu_1f9fc8b35kfillIfEEvPT_S1_m,"ax",@progbits
	.align	128
.text._ZN36_GLOBAL__N__4ec7b752_4_k_cu_1f9fc8b35kfillIfEEvPT_S1_m:
        .type           _ZN36_GLOBAL__N__4ec7b752_4_k_cu_1f9fc8b35kfillIfEEvPT_S1_m,@function
        .size           _ZN36_GLOBAL__N__4ec7b752_4_k_cu_1f9fc8b35kfillIfEEvPT_S1_m,(.L_x_5 - _ZN36_GLOBAL__N__4ec7b752_4_k_cu_1f9fc8b35kfillIfEEvPT_S1_m)
        .other          _ZN36_GLOBAL__N__4ec7b752_4_k_cu_1f9fc8b35kfillIfEEvPT_S1_m,@"STO_CUDA_ENTRY STV_DEFAULT"
_ZN36_GLOBAL__N__4ec7b752_4_k_cu_1f9fc8b35kfillIfEEvPT_S1_m:
        /* <DEDUP_REMOVED lines=17> */
.L_x_2:
        /* <DEDUP_REMOVED lines=9> */
.L_x_3:
        /* <DEDUP_REMOVED lines=14> */
.L_x_5:


//--------------------- .nv.shared.reserved.0     --------------------------
	.section	.nv.shared.reserved.0,"aw",@nobits
	.weak		__nv_reservedSMEM_offset_0_alias
	.size		__nv_reservedSMEM_offset_0_alias, 0, 64
	.other		__nv_reservedSMEM_offset_0_alias,@"STO_CUDA_RESERVED_SHARED STV_DEFAULT"
__nv_reservedSMEM_offset_0_alias:
	.zero		0
	.zero		64


//--------------------- .nv.constant0._ZN36_GLOBAL__N__4ec7b752_4_k_cu_1f9fc8b35kfillIiEEvPT_S1_m --------------------------
	.section	.nv.constant0._ZN36_GLOBAL__N__4ec7b752_4_k_cu_1f9fc8b35kfillIiEEvPT_S1_m,"a",@progbits
	.sectionflags	@""
	.align	4
.nv.constant0._ZN36_GLOBAL__N__4ec7b752_4_k_cu_1f9fc8b35kfillIiEEvPT_S1_m:
	.zero		920


//--------------------- .nv.constant0._ZN36_GLOBAL__N__4ec7b752_4_k_cu_1f9fc8b35kfillIfEEvPT_S1_m --------------------------
	.section	.nv.constant0._ZN36_GLOBAL__N__4ec7b752_4_k_cu_1f9fc8b35kfillIfEEvPT_S1_m,"a",@progbits
	.sectionflags	@""
	.align	4
.nv.constant0._ZN36_GLOBAL__N__4ec7b752_4_k_cu_1f9fc8b35kfillIfEEvPT_S1_m:
	.zero		920


//--------------------- SYMBOLS --------------------------

	.type		.nv.reservedSmem.offset0,@object
	.size		.nv.reservedSmem.offset0,0x4
